	.headerflags	@"EF_CUDA_TEXMODE_UNIFIED EF_CUDA_64BIT_ADDRESS EF_CUDA_ACCELERATORS EF_CUDA_SM90 EF_CUDA_VIRTUAL_SM(EF_CUDA_SM90)"
	.elftype	@"ET_EXEC"


//--------------------- .nv.info                  --------------------------
	.section	.nv.info,"",@"SHT_CUDA_INFO"
	.align	4


	//----- nvinfo : EIATTR_REGCOUNT
	.align		4
        /*0000*/ 	.byte	0x04, 0x2f
        /*0002*/ 	.short	(.L_3 - .L_2)
	.align		4
.L_2:
        /*0004*/ 	.word	index@(triton_poi_fused_cat_14)
        /*0008*/ 	.word	0x0000001a


	//----- nvinfo : EIATTR_MIN_STACK_SIZE
	.align		4
.L_3:
        /*000c*/ 	.byte	0x04, 0x12
        /*000e*/ 	.short	(.L_5 - .L_4)
	.align		4
.L_4:
        /*0010*/ 	.word	index@(triton_poi_fused_cat_14)
        /*0014*/ 	.word	0x00000000


	//----- nvinfo : EIATTR_FRAME_SIZE
	.align		4
.L_5:
        /*0018*/ 	.byte	0x04, 0x11
        /*001a*/ 	.short	(.L_7 - .L_6)
	.align		4
.L_6:
        /*001c*/ 	.word	index@(triton_poi_fused_cat_14)
        /*0020*/ 	.word	0x00000000


	//----- nvinfo : EIATTR_MIN_STACK_SIZE
	.align		4
.L_7:
        /*0024*/ 	.byte	0x04, 0x12
        /*0026*/ 	.short	(.L_9 - .L_8)
	.align		4
.L_8:
        /*0028*/ 	.word	index@(triton_poi_fused_cat_14)
        /*002c*/ 	.word	0x00000000
.L_9:


//--------------------- .nv.info.triton_poi_fused_cat_14 --------------------------
	.section	.nv.info.triton_poi_fused_cat_14,"",@"SHT_CUDA_INFO"
	.sectionflags	@""
	.align	4


	//----- nvinfo : EIATTR_CUDA_API_VERSION
	.align		4
        /*0000*/ 	.byte	0x04, 0x37
        /*0002*/ 	.short	(.L_11 - .L_10)
.L_10:
        /*0004*/ 	.word	0x0000007c


	//----- nvinfo : EIATTR_KPARAM_INFO
	.align		4
.L_11:
        /*0008*/ 	.byte	0x04, 0x17
        /*000a*/ 	.short	(.L_13 - .L_12)
.L_12:
        /*000c*/ 	.word	0x00000000
        /*0010*/ 	.short	0x0007
        /*0012*/ 	.short	0x0038
        /*0014*/ 	.byte	0x00, 0xf0, 0x11, 0x00


	//----- nvinfo : EIATTR_KPARAM_INFO
	.align		4
.L_13:
        /*0018*/ 	.byte	0x04, 0x17
        /*001a*/ 	.short	(.L_15 - .L_14)
.L_14:
        /*001c*/ 	.word	0x00000000
        /*0020*/ 	.short	0x0006
        /*0022*/ 	.short	0x0030
        /*0024*/ 	.byte	0x00, 0xf4, 0x21, 0x00


	//----- nvinfo : EIATTR_KPARAM_INFO
	.align		4
.L_15:
        /*0028*/ 	.byte	0x04, 0x17
        /*002a*/ 	.short	(.L_17 - .L_16)
.L_16:
        /*002c*/ 	.word	0x00000000
        /*0030*/ 	.short	0x0005
        /*0032*/ 	.short	0x0028
        /*0034*/ 	.byte	0x00, 0xf4, 0x21, 0x00


	//----- nvinfo : EIATTR_KPARAM_INFO
	.align		4
.L_17:
        /*0038*/ 	.byte	0x04, 0x17
        /*003a*/ 	.short	(.L_19 - .L_18)
.L_18:
        /*003c*/ 	.word	0x00000000
        /*0040*/ 	.short	0x0004
        /*0042*/ 	.short	0x0020
        /*0044*/ 	.byte	0x00, 0xf4, 0x21, 0x00


	//----- nvinfo : EIATTR_KPARAM_INFO
	.align		4
.L_19:
        /*0048*/ 	.byte	0x04, 0x17
        /*004a*/ 	.short	(.L_21 - .L_20)
.L_20:
        /*004c*/ 	.word	0x00000000
        /*0050*/ 	.short	0x0003
        /*0052*/ 	.short	0x0018
        /*0054*/ 	.byte	0x00, 0xf4, 0x21, 0x00


	//----- nvinfo : EIATTR_KPARAM_INFO
	.align		4
.L_21:
        /*0058*/ 	.byte	0x04, 0x17
        /*005a*/ 	.short	(.L_23 - .L_22)
.L_22:
        /*005c*/ 	.word	0x00000000
        /*0060*/ 	.short	0x0002
        /*0062*/ 	.short	0x0010
        /*0064*/ 	.byte	0x00, 0xf4, 0x21, 0x00


	//----- nvinfo : EIATTR_KPARAM_INFO
	.align		4
.L_23:
        /*0068*/ 	.byte	0x04, 0x17
        /*006a*/ 	.short	(.L_25 - .L_24)
.L_24:
        /*006c*/ 	.word	0x00000000
        /*0070*/ 	.short	0x0001
        /*0072*/ 	.short	0x0008
        /*0074*/ 	.byte	0x00, 0xf4, 0x21, 0x00


	//----- nvinfo : EIATTR_KPARAM_INFO
	.align		4
.L_25:
        /*0078*/ 	.byte	0x04, 0x17
        /*007a*/ 	.short	(.L_27 - .L_26)
.L_26:
        /*007c*/ 	.word	0x00000000
        /*0080*/ 	.short	0x0000
        /*0082*/ 	.short	0x0000
        /*0084*/ 	.byte	0x00, 0xf4, 0x21, 0x00


	//----- nvinfo : EIATTR_SPARSE_MMA_MASK
	.align		4
.L_27:
        /*0088*/ 	.byte	0x03, 0x50
        /*008a*/ 	.short	0x0000


	//----- nvinfo : EIATTR_MAXREG_COUNT
	.align		4
        /*008c*/ 	.byte	0x03, 0x1b
        /*008e*/ 	.short	0x00ff


	//----- nvinfo : EIATTR_EXIT_INSTR_OFFSETS
	.align		4
        /*0090*/ 	.byte	0x04, 0x1c
        /*0092*/ 	.short	(.L_29 - .L_28)


	//   ....[0]....
.L_28:
        /*0094*/ 	.word	0x00000560


	//   ....[1]....
        /*0098*/ 	.word	0x00000580


	//----- nvinfo : EIATTR_REQNTID
	.align		4
.L_29:
        /*009c*/ 	.byte	0x04, 0x10
        /*009e*/ 	.short	(.L_31 - .L_30)
.L_30:
        /*00a0*/ 	.word	0x00000080
        /*00a4*/ 	.word	0x00000001
        /*00a8*/ 	.word	0x00000001


	//----- nvinfo : EIATTR_CBANK_PARAM_SIZE
	.align		4
.L_31:
        /*00ac*/ 	.byte	0x03, 0x19
        /*00ae*/ 	.short	0x003c


	//----- nvinfo : EIATTR_PARAM_CBANK
	.align		4
        /*00b0*/ 	.byte	0x04, 0x0a
        /*00b2*/ 	.short	(.L_33 - .L_32)
	.align		4
.L_32:
        /*00b4*/ 	.word	index@(.nv.constant0.triton_poi_fused_cat_14)
        /*00b8*/ 	.short	0x0210
        /*00ba*/ 	.short	0x003c


	//----- nvinfo : EIATTR_SW_WAR
	.align		4
.L_33:
        /*00bc*/ 	.byte	0x04, 0x36
        /*00be*/ 	.short	(.L_35 - .L_34)
.L_34:
        /*00c0*/ 	.word	0x00000008
.L_35:


//--------------------- .nv.callgraph             --------------------------
	.section	.nv.callgraph,"",@"SHT_CUDA_CALLGRAPH"
	.align	4
	.sectionentsize	8
	.align		4
        /*0000*/ 	.word	0x00000000
	.align		4
        /*0004*/ 	.word	0xffffffff
	.align		4
        /*0008*/ 	.word	0x00000000
	.align		4
        /*000c*/ 	.word	0xfffffffe
	.align		4
        /*0010*/ 	.word	0x00000000
	.align		4
        /*0014*/ 	.word	0xfffffffd
	.align		4
        /*0018*/ 	.word	0x00000000
	.align		4
        /*001c*/ 	.word	0xfffffffc


//--------------------- .nv.constant4             --------------------------
	.section	.nv.constant4,"a",@progbits
	.align	8
	.align		8
.nv.constant4:
        /*0000*/ 	.dword	_$_str
	.align		8
        /*0008*/ 	.dword	_$_str_$_2


//--------------------- .text.triton_poi_fused_cat_14 --------------------------
	.section	.text.triton_poi_fused_cat_14,"ax",@progbits
	.align	128
        .global         triton_poi_fused_cat_14
        .type           triton_poi_fused_cat_14,@function
        .size           triton_poi_fused_cat_14,(.L_x_1 - triton_poi_fused_cat_14)
        .other          triton_poi_fused_cat_14,@"STO_CUDA_ENTRY STV_DEFAULT"
triton_poi_fused_cat_14:
.text.triton_poi_fused_cat_14:
[----:B------:R-:W0:Y:S01]  /*0000*/  LDC R1, c[0x0][0x28] ;  /* 0x00000a00ff017b82 */ /* 0x000e220000000800 */
[----:B------:R-:W1:Y:S07]  /*0010*/  S2R R0, SR_TID.X ;  /* 0x0000000000007919 */ /* 0x000e6e0000002100 */
[----:B------:R-:W2:Y:S01]  /*0020*/  LDC.64 R8, c[0x0][0x220] ;  /* 0x00008800ff087b82 */ /* 0x000ea20000000a00 */
[----:B------:R-:W-:Y:S01]  /*0030*/  ULDC.64 UR4, c[0x0][0x208] ;  /* 0x0000820000047ab9 */ /* 0x000fe20000000a00 */
[----:B------:R-:W3:Y:S06]  /*0040*/  S2R R3, SR_CTAID.X ;  /* 0x0000000000037919 */ /* 0x000eec0000002500 */
[----:B------:R-:W4:Y:S08]  /*0050*/  LDC.64 R18, c[0x0][0x210] ;  /* 0x00008400ff127b82 */ /* 0x000f300000000a00 */
[----:B------:R-:W5:Y:S08]  /*0060*/  LDC.64 R20, c[0x0][0x218] ;  /* 0x00008600ff147b82 */ /* 0x000f700000000a00 */
[----:B------:R-:W4:Y:S01]  /*0070*/  LDC.64 R16, c[0x0][0x228] ;  /* 0x00008a00ff107b82 */ /* 0x000f220000000a00 */
[----:B-1----:R-:W-:-:S07]  /*0080*/  IMAD.SHL.U32 R0, R0, 0x2, RZ ;  /* 0x0000000200007824 */ /* 0x002fce00078e00ff */
[----:B------:R-:W1:Y:S01]  /*0090*/  LDC.64 R14, c[0x0][0x230] ;  /* 0x00008c00ff0e7b82 */ /* 0x000e620000000a00 */
[----:B------:R-:W-:Y:S02]  /*00a0*/  LOP3.LUT R0, R0, 0xfe, RZ, 0xc0, !PT ;  /* 0x000000fe00007812 */ /* 0x000fe400078ec0ff */
[----:B------:R-:W-:-:S05]  /*00b0*/  CS2R R6, SRZ ;  /* 0x0000000000067805 */ /* 0x000fca000001ff00 */
[----:B------:R-:W1:Y:S01]  /*00c0*/  LDC.64 R22, c[0x0][0x238] ;  /* 0x00008e00ff167b82 */ /* 0x000e620000000a00 */
[----:B---3--:R-:W-:-:S05]  /*00d0*/  IMAD R0, R3, 0x100, R0 ;  /* 0x0000010003007824 */ /* 0x008fca00078e0200 */
[----:B------:R-:W-:-:S04]  /*00e0*/  SHF.R.S32.HI R3, RZ, 0x1f, R0 ;  /* 0x0000001fff037819 */ /* 0x000fc80000011400 */
[----:B------:R-:W-:-:S04]  /*00f0*/  LEA.HI R4, R3, R0, RZ, 0x6 ;  /* 0x0000000003047211 */ /* 0x000fc800078f30ff */
[----:B------:R-:W-:-:S05]  /*0100*/  LOP3.LUT R3, R4, 0xffffffc0, RZ, 0xc0, !PT ;  /* 0xffffffc004037812 */ /* 0x000fca00078ec0ff */
[----:B------:R-:W-:Y:S01]  /*0110*/  IMAD.IADD R12, R0, 0x1, -R3 ;  /* 0x00000001000c7824 */ /* 0x000fe200078e0a03 */
[----:B------:R-:W-:-:S03]  /*0120*/  CS2R R2, SRZ ;  /* 0x0000000000027805 */ /* 0x000fc6000001ff00 */
[C---:B--2---:R-:W-:Y:S01]  /*0130*/  IMAD.WIDE R8, R12.reuse, 0x4, R8 ;  /* 0x000000040c087825 */ /* 0x044fe200078e0208 */
[----:B------:R-:W-:-:S04]  /*0140*/  ISETP.GE.AND P2, PT, R12, 0x20, PT ;  /* 0x000000200c00780c */ /* 0x000fc80003f46270 */
[----:B------:R-:W-:-:S13]  /*0150*/  ISETP.LT.AND P3, PT, R0, 0x100, !P2 ;  /* 0x000001000000780c */ /* 0x000fda0005761270 */
[----:B------:R2:W3:Y:S01]  /*0160*/  @P3 LDG.E.EL.64 R2, desc[UR4][R8.64] ;  /* 0x0000000408023981 */ /* 0x0004e2000c2e1b00 */
[----:B------:R-:W-:Y:S02]  /*0170*/  SHF.R.S32.HI R13, RZ, 0x6, R4 ;  /* 0x00000006ff0d7819 */ /* 0x000fe40000011404 */
[----:B------:R-:W-:Y:S01]  /*0180*/  CS2R R4, SRZ ;  /* 0x0000000000047805 */ /* 0x000fe2000001ff00 */
[----:B-----5:R-:W-:-:S04]  /*0190*/  IMAD.WIDE R20, R12, 0x4, R20 ;  /* 0x000000040c147825 */ /* 0x020fc800078e0214 */
[----:B------:R-:W-:Y:S01]  /*01a0*/  IMAD R13, R13, 0x20, R12 ;  /* 0x000000200d0d7824 */ /* 0x000fe200078e020c */
[----:B------:R-:W5:Y:S03]  /*01b0*/  @P3 LDG.E.EL.64 R4, desc[UR4][R20.64] ;  /* 0x0000000414043981 */ /* 0x000f66000c2e1b00 */
[----:B----4-:R-:W-:-:S05]  /*01c0*/  IMAD.WIDE R18, R13, 0x4, R18 ;  /* 0x000000040d127825 */ /* 0x010fca00078e0212 */
[----:B------:R4:W5:Y:S01]  /*01d0*/  @P3 LDG.E.EL.64 R6, desc[UR4][R18.64] ;  /* 0x0000000412063981 */ /* 0x000962000c2e1b00 */
[----:B------:R-:W-:Y:S02]  /*01e0*/  CS2R R10, SRZ ;  /* 0x00000000000a7805 */ /* 0x000fe4000001ff00 */
[----:B--2---:R-:W-:Y:S01]  /*01f0*/  CS2R R8, SRZ ;  /* 0x0000000000087805 */ /* 0x004fe2000001ff00 */
[----:B0-----:R-:W-:Y:S01]  /*0200*/  IMAD.WIDE R16, R12, 0x4, R16 ;  /* 0x000000040c107825 */ /* 0x001fe200078e0210 */
[----:B------:R-:W-:-:S03]  /*0210*/  ISETP.GE.AND P0, PT, R0, 0x100, PT ;  /* 0x000001000000780c */ /* 0x000fc60003f06270 */
[C---:B-1----:R-:W-:Y:S01]  /*0220*/  IMAD.WIDE R14, R12.reuse, 0x4, R14 ;  /* 0x000000040c0e7825 */ /* 0x042fe200078e020e */
[----:B------:R0:W2:Y:S01]  /*0230*/  @P3 LDG.E.EL.64 R10, desc[UR4][R16.64] ;  /* 0x00000004100a3981 */ /* 0x0000a2000c2e1b00 */
[----:B------:R-:W-:-:S03]  /*0240*/  ISETP.GT.AND P1, PT, R12, 0x1f, !P0 ;  /* 0x0000001f0c00780c */ /* 0x000fc60004724270 */
[----:B------:R1:W2:Y:S01]  /*0250*/  @P3 LDG.E.EL.64 R8, desc[UR4][R14.64] ;  /* 0x000000040e083981 */ /* 0x0002a2000c2e1b00 */
[----:B----4-:R-:W-:Y:S01]  /*0260*/  IMAD.WIDE R18, R13, 0x4, R22 ;  /* 0x000000040d127825 */ /* 0x010fe200078e0216 */
[----:B------:R-:W-:-:S08]  /*0270*/  CS2R R12, SRZ ;  /* 0x00000000000c7805 */ /* 0x000fd0000001ff00 */
[----:B------:R-:W4:Y:S01]  /*0280*/  @P1 LDG.E.EL.64 R12, desc[UR4][R18.64+-0x80] ;  /* 0xffff8004120c1981 */ /* 0x000f22000c2e1b00 */
[----:B0-----:R-:W-:Y:S01]  /*0290*/  IMAD.MOV.U32 R17, RZ, RZ, 0x3e800000 ;  /* 0x3e800000ff117424 */ /* 0x001fe200078e00ff */
[----:B---3--:R-:W-:-:S05]  /*02a0*/  SEL R2, R2, RZ, P3 ;  /* 0x000000ff02027207 */ /* 0x008fca0001800000 */
[----:B------:R-:W-:Y:S01]  /*02b0*/  FADD R2, R2, 9.9999997473787516356e-06 ;  /* 0x3727c5ac02027421 */ /* 0x000fe20000000000 */
[----:B------:R-:W-:-:S03]  /*02c0*/  SEL R3, R3, RZ, P3 ;  /* 0x000000ff03037207 */ /* 0x000fc60001800000 */
[----:B------:R-:W0:Y:S02]  /*02d0*/  MUFU.SQRT R20, R2 ;  /* 0x0000000200147308 */ /* 0x000e240000002000 */
[----:B------:R-:W-:-:S06]  /*02e0*/  FADD R3, R3, 9.9999997473787516356e-06 ;  /* 0x3727c5ac03037421 */ /* 0x000fcc0000000000 */
[----:B-1----:R-:W1:Y:S01]  /*02f0*/  MUFU.SQRT R14, R3 ;  /* 0x00000003000e7308 */ /* 0x002e620000002000 */
[C---:B0-----:R-:W-:Y:S02]  /*0300*/  FSETP.GT.AND P6, PT, R20.reuse, 8.50705917302346158658e+37, PT ;  /* 0x7e8000001400780b */ /* 0x041fe40003fc4000 */
[----:B------:R-:W-:Y:S02]  /*0310*/  FSETP.GEU.AND P4, PT, R20, 1.175494350822287508e-38, PT ;  /* 0x008000001400780b */ /* 0x000fe40003f8e000 */
[----:B------:R-:W-:Y:S02]  /*0320*/  FSEL R15, R17, 1, P6 ;  /* 0x3f800000110f7808 */ /* 0x000fe40003000000 */
[----:B-1----:R-:W-:-:S07]  /*0330*/  FSETP.GT.AND P5, PT, R14, 8.50705917302346158658e+37, PT ;  /* 0x7e8000000e00780b */ /* 0x002fce0003fa4000 */
[----:B------:R-:W-:Y:S01]  /*0340*/  @P6 FMUL R20, R20, 0.25 ;  /* 0x3e80000014146820 */ /* 0x000fe20000400000 */
[----:B------:R-:W-:-:S03]  /*0350*/  FSETP.GEU.AND P6, PT, R14, 1.175494350822287508e-38, PT ;  /* 0x008000000e00780b */ /* 0x000fc60003fce000 */
[----:B------:R-:W-:Y:S02]  /*0360*/  @!P4 FMUL R20, R20, 16777216 ;  /* 0x4b8000001414c820 */ /* 0x000fe40000400000 */
[----:B------:R-:W-:-:S08]  /*0370*/  @P5 FMUL R14, R14, 0.25 ;  /* 0x3e8000000e0e5820 */ /* 0x000fd00000400000 */
[----:B------:R-:W-:Y:S01]  /*0380*/  @!P6 FMUL R14, R14, 16777216 ;  /* 0x4b8000000e0ee820 */ /* 0x000fe20000400000 */
[----:B------:R-:W0:Y:S01]  /*0390*/  MUFU.RCP R20, R20 ;  /* 0x0000001400147308 */ /* 0x000e220000001000 */
[----:B-----5:R-:W-:Y:S02]  /*03a0*/  SEL R6, R6, RZ, P3 ;  /* 0x000000ff06067207 */ /* 0x020fe40001800000 */
[----:B------:R-:W-:-:S05]  /*03b0*/  SEL R3, R4, RZ, P3 ;  /* 0x000000ff04037207 */ /* 0x000fca0001800000 */
[----:B------:R-:W1:Y:S01]  /*03c0*/  MUFU.RCP R14, R14 ;  /* 0x0000000e000e7308 */ /* 0x000e620000001000 */
[----:B------:R-:W-:Y:S01]  /*03d0*/  FSEL R17, R17, 1, P5 ;  /* 0x3f80000011117808 */ /* 0x000fe20002800000 */
[----:B------:R-:W-:Y:S01]  /*03e0*/  FADD R6, R6, -R3 ;  /* 0x8000000306067221 */ /* 0x000fe20000000000 */
[----:B------:R-:W-:Y:S01]  /*03f0*/  SEL R4, R7, RZ, P3 ;  /* 0x000000ff07047207 */ /* 0x000fe20001800000 */
[----:B------:R-:W3:Y:S01]  /*0400*/  LDC.64 R2, c[0x0][0x240] ;  /* 0x00009000ff027b82 */ /* 0x000ee20000000a00 */
[----:B------:R-:W-:Y:S01]  /*0410*/  SEL R5, R5, RZ, P3 ;  /* 0x000000ff05057207 */ /* 0x000fe20001800000 */
[----:B------:R-:W-:Y:S01]  /*0420*/  @!P4 FMUL R15, R15, 16777216 ;  /* 0x4b8000000f0fc820 */ /* 0x000fe20000400000 */
[----:B------:R-:W-:-:S03]  /*0430*/  @!P6 FMUL R17, R17, 16777216 ;  /* 0x4b8000001111e820 */ /* 0x000fc60000400000 */
[----:B0-----:R-:W-:Y:S01]  /*0440*/  FMUL R15, R20, R15 ;  /* 0x0000000f140f7220 */ /* 0x001fe20000400000 */
[----:B------:R-:W-:Y:S01]  /*0450*/  FADD R4, R4, -R5 ;  /* 0x8000000504047221 */ /* 0x000fe20000000000 */
[----:B--2---:R-:W-:Y:S01]  /*0460*/  SEL R10, R10, RZ, P3 ;  /* 0x000000ff0a0a7207 */ /* 0x004fe20001800000 */
[----:B-1----:R-:W-:Y:S01]  /*0470*/  FMUL R17, R14, R17 ;  /* 0x000000110e117220 */ /* 0x002fe20000400000 */
[----:B------:R-:W-:Y:S01]  /*0480*/  SEL R11, R11, RZ, P3 ;  /* 0x000000ff0b0b7207 */ /* 0x000fe20001800000 */
[----:B------:R-:W-:Y:S01]  /*0490*/  FMUL R15, R6, R15 ;  /* 0x0000000f060f7220 */ /* 0x000fe20000400000 */
[----:B------:R-:W-:Y:S01]  /*04a0*/  SEL R8, R8, RZ, P3 ;  /* 0x000000ff08087207 */ /* 0x000fe20001800000 */
[----:B------:R-:W-:Y:S01]  /*04b0*/  FMUL R4, R4, R17 ;  /* 0x0000001104047220 */ /* 0x000fe20000400000 */
[----:B------:R-:W-:-:S03]  /*04c0*/  SEL R9, R9, RZ, P3 ;  /* 0x000000ff09097207 */ /* 0x000fc60001800000 */
[----:B------:R-:W-:Y:S02]  /*04d0*/  FFMA R8, R15, R10, R8 ;  /* 0x0000000a0f087223 */ /* 0x000fe40000000008 */
[----:B------:R-:W-:-:S03]  /*04e0*/  FFMA R9, R4, R11, R9 ;  /* 0x0000000b04097223 */ /* 0x000fc60000000009 */
[----:B------:R-:W-:Y:S02]  /*04f0*/  FSETP.GEU.AND P3, PT, R8, RZ, PT ;  /* 0x000000ff0800720b */ /* 0x000fe40003f6e000 */
[C---:B------:R-:W-:Y:S01]  /*0500*/  FSETP.GEU.AND P4, PT, R9.reuse, RZ, PT ;  /* 0x000000ff0900720b */ /* 0x040fe20003f8e000 */
[----:B---3--:R-:W-:Y:S01]  /*0510*/  IMAD.WIDE R2, R0, 0x4, R2 ;  /* 0x0000000400027825 */ /* 0x008fe200078e0202 */
[----:B------:R-:W-:Y:S02]  /*0520*/  FSEL R8, R8, RZ, P3 ;  /* 0x000000ff08087208 */ /* 0x000fe40001800000 */
[----:B------:R-:W-:Y:S02]  /*0530*/  FSEL R9, R9, RZ, P4 ;  /* 0x000000ff09097208 */ /* 0x000fe40002000000 */
[----:B----4-:R-:W-:Y:S02]  /*0540*/  @P2 SEL R8, R12, RZ, P1 ;  /* 0x000000ff0c082207 */ /* 0x010fe40000800000 */
[----:B------:R-:W-:Y:S01]  /*0550*/  @P2 SEL R9, R13, RZ, P1 ;  /* 0x000000ff0d092207 */ /* 0x000fe20000800000 */
[----:B------:R-:W-:Y:S06]  /*0560*/  @P0 EXIT ;  /* 0x000000000000094d */ /* 0x000fec0003800000 */
[----:B------:R-:W-:Y:S01]  /*0570*/  STG.E.64 desc[UR4][R2.64], R8 ;  /* 0x0000000802007986 */ /* 0x000fe2000c101b04 */
[----:B------:R-:W-:Y:S05]  /*0580*/  EXIT ;  /* 0x000000000000794d */ /* 0x000fea0003800000 */
.L_x_0:
[----:B------:R-:W-:-:S00]  /*0590*/  BRA `(.L_x_0) ;  /* 0xfffffffc00fc7947 */ /* 0x000fc0000383ffff */
[----:B------:R-:W-:-:S00]  /*05a0*/  NOP ;  /* 0x0000000000007918 */ /* 0x000fc00000000000 */
        /* <DEDUP_REMOVED lines=13> */
.L_x_1:


//--------------------- .nv.global.init           --------------------------
	.section	.nv.global.init,"aw",@progbits
.nv.global.init:
	.type		_$_str,@object
	.size		_$_str,(_$_str_$_2 - _$_str)
_$_str:
        /*0000*/ 	.byte	0x5f, 0x5f, 0x43, 0x55, 0x44, 0x41, 0x5f, 0x46, 0x54, 0x5a, 0x00
	.type		_$_str_$_2,@object
	.size		_$_str_$_2,(.L_1 - _$_str_$_2)
_$_str_$_2:
        /*000b*/ 	.byte	0x5f, 0x5f, 0x43, 0x55, 0x44, 0x41, 0x5f, 0x50, 0x52, 0x45, 0x43, 0x5f, 0x53, 0x51, 0x52, 0x54
        /*001b*/ 	.byte	0x00
.L_1:


//--------------------- .nv.constant0.triton_poi_fused_cat_14 --------------------------
	.section	.nv.constant0.triton_poi_fused_cat_14,"a",@progbits
	.sectionflags	@""
	.align	4
.nv.constant0.triton_poi_fused_cat_14:
	.zero		588
